//
// Generated by NVIDIA NVVM Compiler
//
// Compiler Build ID: CL-36424714
// Cuda compilation tools, release 13.0, V13.0.88
// Based on NVVM 20.0.0
//

.version 9.0
.target sm_100
.address_size 64

	// .globl	_Z15culCellConstantiii
.const .align 4 .b8 cut_con[324] = {5, 0, 0, 0, 2, 0, 0, 0, 1, 0, 0, 0, 1, 0, 0, 0, 1, 0, 0, 0, 1, 0, 0, 0, 1, 0, 0, 0, 2, 0, 0, 0, 5, 0, 0, 0, 2, 0, 0, 0, 1, 0, 0, 0, 0, 0, 0, 0, 0, 0, 0, 0, 0, 0, 0, 0, 0, 0, 0, 0, 0, 0, 0, 0, 1, 0, 0, 0, 2, 0, 0, 0, 1, 0, 0, 0, 0, 0, 0, 0, 0, 0, 0, 0, 0, 0, 0, 0, 0, 0, 0, 0, 0, 0, 0, 0, 0, 0, 0, 0, 0, 0, 0, 0, 1, 0, 0, 0, 1, 0, 0, 0, 0, 0, 0, 0, 0, 0, 0, 0, 0, 0, 0, 0, 0, 0, 0, 0, 0, 0, 0, 0, 0, 0, 0, 0, 0, 0, 0, 0, 1, 0, 0, 0, 1, 0, 0, 0, 0, 0, 0, 0, 0, 0, 0, 0, 0, 0, 0, 0, 0, 0, 0, 0, 0, 0, 0, 0, 0, 0, 0, 0, 0, 0, 0, 0, 1, 0, 0, 0, 1, 0, 0, 0, 0, 0, 0, 0, 0, 0, 0, 0, 0, 0, 0, 0, 0, 0, 0, 0, 0, 0, 0, 0, 0, 0, 0, 0, 0, 0, 0, 0, 1, 0, 0, 0, 1, 0, 0, 0, 0, 0, 0, 0, 0, 0, 0, 0, 0, 0, 0, 0, 0, 0, 0, 0, 0, 0, 0, 0, 0, 0, 0, 0, 0, 0, 0, 0, 1, 0, 0, 0, 2, 0, 0, 0, 1, 0, 0, 0, 0, 0, 0, 0, 0, 0, 0, 0, 0, 0, 0, 0, 0, 0, 0, 0, 0, 0, 0, 0, 1, 0, 0, 0, 2, 0, 0, 0, 5, 0, 0, 0, 2, 0, 0, 0, 1, 0, 0, 0, 1, 0, 0, 0, 1, 0, 0, 0, 1, 0, 0, 0, 1, 0, 0, 0, 2, 0, 0, 0, 5};

.visible .entry _Z15culCellConstantiii(
	.param .u32 _Z15culCellConstantiii_param_0,
	.param .u32 _Z15culCellConstantiii_param_1,
	.param .u32 _Z15culCellConstantiii_param_2
)
{


	ret;

}


// ===== COMPILED SASS (sm_100) =====

	.target	sm_100

	.elftype	@"ET_EXEC"


//--------------------- .note.nv.tkinfo           --------------------------
	.section	.note.nv.tkinfo,"",@"SHT_NOTE"
	.sectionflags	@"SHF_NOTE_NV_TKINFO"
	.tkinfo
        /*0018*/ 	.word	0x00000002
        /*0030*/ 	.string	""
        /*0030*/ 	.string	"ptxas"
        /*0030*/ 	.string	"Cuda compilation tools, release 13.0, V13.0.88"
        /*0030*/ 	.string	"Build cuda_13.0.r13.0/compiler.36424714_0"
        /*0030*/ 	.string	"-arch sm_100 -m 64 "



//--------------------- .note.nv.cuinfo           --------------------------
	.section	.note.nv.cuinfo,"",@"SHT_NOTE"
	.sectionflags	@"SHF_NOTE_NV_CUINFO"
        /*0018*/ 	.short	0x0002
        /*001a*/ 	.short	0x0064
        /*001c*/ 	.short	0x0082
	.zero		2


//--------------------- .nv.info                  --------------------------
	.section	.nv.info,"",@"SHT_CUDA_INFO"
	.align	4


	//----- nvinfo : EIATTR_REGCOUNT
	.align		4
        /*0000*/ 	.byte	0x04, 0x2f
        /*0002*/ 	.short	(.L_2 - .L_1)
	.align		4
.L_1:
        /*0004*/ 	.word	index@(_Z15culCellConstantiii)
        /*0008*/ 	.word	0x00000004


	//----- nvinfo : EIATTR_FRAME_SIZE
	.align		4
.L_2:
        /*000c*/ 	.byte	0x04, 0x11
        /*000e*/ 	.short	(.L_4 - .L_3)
	.align		4
.L_3:
        /*0010*/ 	.word	index@(_Z15culCellConstantiii)
        /*0014*/ 	.word	0x00000000


	//----- nvinfo : EIATTR_MIN_STACK_SIZE
	.align		4
.L_4:
        /*0018*/ 	.byte	0x04, 0x12
        /*001a*/ 	.short	(.L_6 - .L_5)
	.align		4
.L_5:
        /*001c*/ 	.word	index@(_Z15culCellConstantiii)
        /*0020*/ 	.word	0x00000000
.L_6:


//--------------------- .nv.compat                --------------------------
	.section	.nv.compat,"",@"SHT_CUDA_COMPAT_INFO"
	.align	4
        /*0000*/ 	.byte	0x02, 0x09, 0x00, 0x00, 0x02, 0x02, 0x01, 0x00, 0x02, 0x05, 0x05, 0x00, 0x03, 0x07, 0x01, 0x01
        /*0010*/ 	.byte	0x02, 0x03, 0x00, 0x00, 0x02, 0x06, 0x01, 0x00, 0x04, 0x0b, 0x08, 0x00, 0x09, 0x00, 0x00, 0x00
        /*0020*/ 	.byte	0x00, 0x00, 0x00, 0x00


//--------------------- .nv.info._Z15culCellConstantiii --------------------------
	.section	.nv.info._Z15culCellConstantiii,"",@"SHT_CUDA_INFO"
	.sectionflags	@""
	.align	4


	//----- nvinfo : EIATTR_CUDA_API_VERSION
	.align		4
        /*0000*/ 	.byte	0x04, 0x37
        /*0002*/ 	.short	(.L_8 - .L_7)
.L_7:
        /*0004*/ 	.word	0x00000082


	//----- nvinfo : EIATTR_KPARAM_INFO
	.align		4
.L_8:
        /*0008*/ 	.byte	0x04, 0x17
        /*000a*/ 	.short	(.L_10 - .L_9)
.L_9:
        /*000c*/ 	.word	0x00000000
        /*0010*/ 	.short	0x0002
        /*0012*/ 	.short	0x0008
        /*0014*/ 	.byte	0x00, 0xf0, 0x11, 0x00


	//----- nvinfo : EIATTR_KPARAM_INFO
	.align		4
.L_10:
        /*0018*/ 	.byte	0x04, 0x17
        /*001a*/ 	.short	(.L_12 - .L_11)
.L_11:
        /*001c*/ 	.word	0x00000000
        /*0020*/ 	.short	0x0001
        /*0022*/ 	.short	0x0004
        /*0024*/ 	.byte	0x00, 0xf0, 0x11, 0x00


	//----- nvinfo : EIATTR_KPARAM_INFO
	.align		4
.L_12:
        /*0028*/ 	.byte	0x04, 0x17
        /*002a*/ 	.short	(.L_14 - .L_13)
.L_13:
        /*002c*/ 	.word	0x00000000
        /*0030*/ 	.short	0x0000
        /*0032*/ 	.short	0x0000
        /*0034*/ 	.byte	0x00, 0xf0, 0x11, 0x00


	//----- nvinfo : EIATTR_SPARSE_MMA_MASK
	.align		4
.L_14:
        /*0038*/ 	.byte	0x03, 0x50
        /*003a*/ 	.short	0x0000


	//----- nvinfo : EIATTR_MAXREG_COUNT
	.align		4
        /*003c*/ 	.byte	0x03, 0x1b
        /*003e*/ 	.short	0x00ff


	//----- nvinfo : EIATTR_MERCURY_ISA_VERSION
	.align		4
        /*0040*/ 	.byte	0x03, 0x5f
        /*0042*/ 	.short	0x0101


	//----- nvinfo : EIATTR_VRC_CTA_INIT_COUNT
	.align		4
        /*0044*/ 	.byte	0x02, 0x4a
	.zero		1
	.zero		1


	//----- nvinfo : EIATTR_EXIT_INSTR_OFFSETS
	.align		4
        /*0048*/ 	.byte	0x04, 0x1c
        /*004a*/ 	.short	(.L_16 - .L_15)


	//   ....[0]....
.L_15:
        /*004c*/ 	.word	0x00000010


	//----- nvinfo : EIATTR_CBANK_PARAM_SIZE
	.align		4
.L_16:
        /*0050*/ 	.byte	0x03, 0x19
        /*0052*/ 	.short	0x000c


	//----- nvinfo : EIATTR_PARAM_CBANK
	.align		4
        /*0054*/ 	.byte	0x04, 0x0a
        /*0056*/ 	.short	(.L_18 - .L_17)
	.align		4
.L_17:
        /*0058*/ 	.word	index@(.nv.constant0._Z15culCellConstantiii)
        /*005c*/ 	.short	0x0380
        /*005e*/ 	.short	0x000c


	//----- nvinfo : EIATTR_SW_WAR
	.align		4
.L_18:
        /*0060*/ 	.byte	0x04, 0x36
        /*0062*/ 	.short	(.L_20 - .L_19)
.L_19:
        /*0064*/ 	.word	0x00000008
.L_20:


//--------------------- .nv.callgraph             --------------------------
	.section	.nv.callgraph,"",@"SHT_CUDA_CALLGRAPH"
	.align	4
	.sectionentsize	8
	.align		4
        /*0000*/ 	.word	0x00000000
	.align		4
        /*0004*/ 	.word	0xffffffff
	.align		4
        /*0008*/ 	.word	0x00000000
	.align		4
        /*000c*/ 	.word	0xfffffffe
	.align		4
        /*0010*/ 	.word	0x00000000
	.align		4
        /*0014*/ 	.word	0xfffffffd
	.align		4
        /*0018*/ 	.word	0x00000000
	.align		4
        /*001c*/ 	.word	0xfffffffc


//--------------------- .nv.constant3             --------------------------
	.section	.nv.constant3,"a",@progbits
	.align	4
.nv.constant3:
	.type		cut_con,@object
	.size		cut_con,(.L_0 - cut_con)
cut_con:
        /*0000*/ 	.byte	0x05, 0x00, 0x00, 0x00, 0x02, 0x00, 0x00, 0x00, 0x01, 0x00, 0x00, 0x00, 0x01, 0x00, 0x00, 0x00
        /* <DEDUP_REMOVED lines=19> */
        /*0140*/ 	.byte	0x05, 0x00, 0x00, 0x00
.L_0:


//--------------------- .text._Z15culCellConstantiii --------------------------
	.section	.text._Z15culCellConstantiii,"ax",@progbits
	.align	128
        .global         _Z15culCellConstantiii
        .type           _Z15culCellConstantiii,@function
        .size           _Z15culCellConstantiii,(.L_x_1 - _Z15culCellConstantiii)
        .other          _Z15culCellConstantiii,@"STO_CUDA_ENTRY STV_DEFAULT"
_Z15culCellConstantiii:
.text._Z15culCellConstantiii:
[----:B------:R-:W-:Y:S01]  /*0000*/  LDC R1, c[0x0][0x37c] ;  /* 0x0000df00ff017b82 */ /* 0x000fe20000000800 */
[----:B------:R-:W-:Y:S05]  /*0010*/  EXIT ;  /* 0x000000000000794d */ /* 0x000fea0003800000 */
.L_x_0:
[----:B------:R-:W-:-:S00]  /*0020*/  BRA `(.L_x_0) ;  /* 0xfffffffc00fc7947 */ /* 0x000fc0000383ffff */
[----:B------:R-:W-:-:S00]  /*0030*/  NOP ;  /* 0x0000000000007918 */ /* 0x000fc00000000000 */
        /* <DEDUP_REMOVED lines=12> */
.L_x_1:


//--------------------- .nv.shared.reserved.0     --------------------------
	.section	.nv.shared.reserved.0,"aw",@nobits
	.weak		__nv_reservedSMEM_offset_0_alias
	.size		__nv_reservedSMEM_offset_0_alias, 0, 64
	.other		__nv_reservedSMEM_offset_0_alias,@"STO_CUDA_RESERVED_SHARED STV_DEFAULT"
__nv_reservedSMEM_offset_0_alias:
	.zero		0
	.zero		64


//--------------------- .nv.constant0._Z15culCellConstantiii --------------------------
	.section	.nv.constant0._Z15culCellConstantiii,"a",@progbits
	.sectionflags	@""
	.align	4
.nv.constant0._Z15culCellConstantiii:
	.zero		908


//--------------------- SYMBOLS --------------------------

	.type		.nv.reservedSmem.offset0,@object
	.size		.nv.reservedSmem.offset0,0x4
